//
// Generated by NVIDIA NVVM Compiler
//
// Compiler Build ID: CL-36424714
// Cuda compilation tools, release 13.0, V13.0.88
// Based on NVVM 20.0.0
//

.version 9.0
.target sm_100
.address_size 64

	// .globl	_Z6matAddPfS_S_

.visible .entry _Z6matAddPfS_S_(
	.param .u64 .ptr .align 1 _Z6matAddPfS_S__param_0,
	.param .u64 .ptr .align 1 _Z6matAddPfS_S__param_1,
	.param .u64 .ptr .align 1 _Z6matAddPfS_S__param_2
)
{
	.reg .pred 	%p<2>;
	.reg .b32 	%r<13>;
	.reg .b32 	%f<4>;
	.reg .b64 	%rd<11>;

	ld.param.u64 	%rd1, [_Z6matAddPfS_S__param_0];
	ld.param.u64 	%rd2, [_Z6matAddPfS_S__param_1];
	ld.param.u64 	%rd3, [_Z6matAddPfS_S__param_2];
	mov.u32 	%r3, %tid.y;
	mov.u32 	%r4, %ctaid.y;
	mov.u32 	%r5, %ntid.y;
	mad.lo.s32 	%r1, %r4, %r5, %r3;
	mov.u32 	%r6, %tid.z;
	mov.u32 	%r7, %ctaid.z;
	mov.u32 	%r8, %ntid.z;
	mad.lo.s32 	%r9, %r7, %r8, %r6;
	max.u32 	%r10, %r1, %r9;
	setp.gt.u32 	%p1, %r10, 1023;
	@%p1 bra 	$L__BB0_2;
	cvta.to.global.u64 	%rd4, %rd1;
	cvta.to.global.u64 	%rd5, %rd2;
	cvta.to.global.u64 	%rd6, %rd3;
	shl.b32 	%r11, %r1, 10;
	add.s32 	%r12, %r11, %r9;
	mul.wide.u32 	%rd7, %r12, 4;
	add.s64 	%rd8, %rd4, %rd7;
	ld.global.f32 	%f1, [%rd8];
	add.s64 	%rd9, %rd5, %rd7;
	ld.global.f32 	%f2, [%rd9];
	add.f32 	%f3, %f1, %f2;
	add.s64 	%rd10, %rd6, %rd7;
	st.global.f32 	[%rd10], %f3;
$L__BB0_2:
	ret;

}


// ===== COMPILED SASS (sm_100) =====

	.target	sm_100

	.elftype	@"ET_EXEC"


//--------------------- .note.nv.tkinfo           --------------------------
	.section	.note.nv.tkinfo,"",@"SHT_NOTE"
	.sectionflags	@"SHF_NOTE_NV_TKINFO"
	.tkinfo
        /*0018*/ 	.word	0x00000002
        /*0030*/ 	.string	""
        /*0030*/ 	.string	"ptxas"
        /*0030*/ 	.string	"Cuda compilation tools, release 13.0, V13.0.88"
        /*0030*/ 	.string	"Build cuda_13.0.r13.0/compiler.36424714_0"
        /*0030*/ 	.string	"-arch sm_100 -m 64 "



//--------------------- .note.nv.cuinfo           --------------------------
	.section	.note.nv.cuinfo,"",@"SHT_NOTE"
	.sectionflags	@"SHF_NOTE_NV_CUINFO"
        /*0018*/ 	.short	0x0002
        /*001a*/ 	.short	0x0064
        /*001c*/ 	.short	0x0082
	.zero		2


//--------------------- .nv.info                  --------------------------
	.section	.nv.info,"",@"SHT_CUDA_INFO"
	.align	4


	//----- nvinfo : EIATTR_REGCOUNT
	.align		4
        /*0000*/ 	.byte	0x04, 0x2f
        /*0002*/ 	.short	(.L_1 - .L_0)
	.align		4
.L_0:
        /*0004*/ 	.word	index@(_Z6matAddPfS_S_)
        /*0008*/ 	.word	0x0000000c


	//----- nvinfo : EIATTR_FRAME_SIZE
	.align		4
.L_1:
        /*000c*/ 	.byte	0x04, 0x11
        /*000e*/ 	.short	(.L_3 - .L_2)
	.align		4
.L_2:
        /*0010*/ 	.word	index@(_Z6matAddPfS_S_)
        /*0014*/ 	.word	0x00000000


	//----- nvinfo : EIATTR_MIN_STACK_SIZE
	.align		4
.L_3:
        /*0018*/ 	.byte	0x04, 0x12
        /*001a*/ 	.short	(.L_5 - .L_4)
	.align		4
.L_4:
        /*001c*/ 	.word	index@(_Z6matAddPfS_S_)
        /*0020*/ 	.word	0x00000000
.L_5:


//--------------------- .nv.compat                --------------------------
	.section	.nv.compat,"",@"SHT_CUDA_COMPAT_INFO"
	.align	4
        /*0000*/ 	.byte	0x02, 0x09, 0x00, 0x00, 0x02, 0x02, 0x01, 0x00, 0x02, 0x05, 0x05, 0x00, 0x03, 0x07, 0x01, 0x01
        /*0010*/ 	.byte	0x02, 0x03, 0x00, 0x00, 0x02, 0x06, 0x01, 0x00, 0x04, 0x0b, 0x08, 0x00, 0x09, 0x00, 0x00, 0x00
        /*0020*/ 	.byte	0x00, 0x00, 0x00, 0x00


//--------------------- .nv.info._Z6matAddPfS_S_  --------------------------
	.section	.nv.info._Z6matAddPfS_S_,"",@"SHT_CUDA_INFO"
	.sectionflags	@""
	.align	4


	//----- nvinfo : EIATTR_CUDA_API_VERSION
	.align		4
        /*0000*/ 	.byte	0x04, 0x37
        /*0002*/ 	.short	(.L_7 - .L_6)
.L_6:
        /*0004*/ 	.word	0x00000082


	//----- nvinfo : EIATTR_KPARAM_INFO
	.align		4
.L_7:
        /*0008*/ 	.byte	0x04, 0x17
        /*000a*/ 	.short	(.L_9 - .L_8)
.L_8:
        /*000c*/ 	.word	0x00000000
        /*0010*/ 	.short	0x0002
        /*0012*/ 	.short	0x0010
        /*0014*/ 	.byte	0x00, 0xf5, 0x21, 0x00


	//----- nvinfo : EIATTR_KPARAM_INFO
	.align		4
.L_9:
        /*0018*/ 	.byte	0x04, 0x17
        /*001a*/ 	.short	(.L_11 - .L_10)
.L_10:
        /*001c*/ 	.word	0x00000000
        /*0020*/ 	.short	0x0001
        /*0022*/ 	.short	0x0008
        /*0024*/ 	.byte	0x00, 0xf5, 0x21, 0x00


	//----- nvinfo : EIATTR_KPARAM_INFO
	.align		4
.L_11:
        /*0028*/ 	.byte	0x04, 0x17
        /*002a*/ 	.short	(.L_13 - .L_12)
.L_12:
        /*002c*/ 	.word	0x00000000
        /*0030*/ 	.short	0x0000
        /*0032*/ 	.short	0x0000
        /*0034*/ 	.byte	0x00, 0xf5, 0x21, 0x00


	//----- nvinfo : EIATTR_SPARSE_MMA_MASK
	.align		4
.L_13:
        /*0038*/ 	.byte	0x03, 0x50
        /*003a*/ 	.short	0x0000


	//----- nvinfo : EIATTR_MAXREG_COUNT
	.align		4
        /*003c*/ 	.byte	0x03, 0x1b
        /*003e*/ 	.short	0x00ff


	//----- nvinfo : EIATTR_MERCURY_ISA_VERSION
	.align		4
        /*0040*/ 	.byte	0x03, 0x5f
        /*0042*/ 	.short	0x0101


	//----- nvinfo : EIATTR_VRC_CTA_INIT_COUNT
	.align		4
        /*0044*/ 	.byte	0x02, 0x4a
	.zero		1
	.zero		1


	//----- nvinfo : EIATTR_EXIT_INSTR_OFFSETS
	.align		4
        /*0048*/ 	.byte	0x04, 0x1c
        /*004a*/ 	.short	(.L_15 - .L_14)


	//   ....[0]....
.L_14:
        /*004c*/ 	.word	0x000000b0


	//   ....[1]....
        /*0050*/ 	.word	0x00000180


	//----- nvinfo : EIATTR_CBANK_PARAM_SIZE
	.align		4
.L_15:
        /*0054*/ 	.byte	0x03, 0x19
        /*0056*/ 	.short	0x0018


	//----- nvinfo : EIATTR_PARAM_CBANK
	.align		4
        /*0058*/ 	.byte	0x04, 0x0a
        /*005a*/ 	.short	(.L_17 - .L_16)
	.align		4
.L_16:
        /*005c*/ 	.word	index@(.nv.constant0._Z6matAddPfS_S_)
        /*0060*/ 	.short	0x0380
        /*0062*/ 	.short	0x0018


	//----- nvinfo : EIATTR_SW_WAR
	.align		4
.L_17:
        /*0064*/ 	.byte	0x04, 0x36
        /*0066*/ 	.short	(.L_19 - .L_18)
.L_18:
        /*0068*/ 	.word	0x00000008
.L_19:


//--------------------- .nv.callgraph             --------------------------
	.section	.nv.callgraph,"",@"SHT_CUDA_CALLGRAPH"
	.align	4
	.sectionentsize	8
	.align		4
        /*0000*/ 	.word	0x00000000
	.align		4
        /*0004*/ 	.word	0xffffffff
	.align		4
        /*0008*/ 	.word	0x00000000
	.align		4
        /*000c*/ 	.word	0xfffffffe
	.align		4
        /*0010*/ 	.word	0x00000000
	.align		4
        /*0014*/ 	.word	0xfffffffd
	.align		4
        /*0018*/ 	.word	0x00000000
	.align		4
        /*001c*/ 	.word	0xfffffffc


//--------------------- .text._Z6matAddPfS_S_     --------------------------
	.section	.text._Z6matAddPfS_S_,"ax",@progbits
	.align	128
        .global         _Z6matAddPfS_S_
        .type           _Z6matAddPfS_S_,@function
        .size           _Z6matAddPfS_S_,(.L_x_1 - _Z6matAddPfS_S_)
        .other          _Z6matAddPfS_S_,@"STO_CUDA_ENTRY STV_DEFAULT"
_Z6matAddPfS_S_:
.text._Z6matAddPfS_S_:
[----:B------:R-:W-:Y:S01]  /*0000*/  LDC R1, c[0x0][0x37c] ;  /* 0x0000df00ff017b82 */ /* 0x000fe20000000800 */
[----:B------:R-:W0:Y:S07]  /*0010*/  S2R R0, SR_TID.Y ;  /* 0x0000000000007919 */ /* 0x000e2e0000002200 */
[----:B------:R-:W0:Y:S01]  /*0020*/  LDC R3, c[0x0][0x364] ;  /* 0x0000d900ff037b82 */ /* 0x000e220000000800 */
[----:B------:R-:W1:Y:S07]  /*0030*/  S2R R7, SR_TID.Z ;  /* 0x0000000000077919 */ /* 0x000e6e0000002300 */
[----:B------:R-:W0:Y:S08]  /*0040*/  S2UR UR4, SR_CTAID.Y ;  /* 0x00000000000479c3 */ /* 0x000e300000002600 */
[----:B------:R-:W1:Y:S08]  /*0050*/  S2UR UR5, SR_CTAID.Z ;  /* 0x00000000000579c3 */ /* 0x000e700000002700 */
[----:B------:R-:W1:Y:S01]  /*0060*/  LDC R2, c[0x0][0x368] ;  /* 0x0000da00ff027b82 */ /* 0x000e620000000800 */
[----:B0-----:R-:W-:-:S02]  /*0070*/  IMAD R0, R3, UR4, R0 ;  /* 0x0000000403007c24 */ /* 0x001fc4000f8e0200 */
[----:B-1----:R-:W-:-:S05]  /*0080*/  IMAD R7, R2, UR5, R7 ;  /* 0x0000000502077c24 */ /* 0x002fca000f8e0207 */
[----:B------:R-:W-:-:S04]  /*0090*/  VIMNMX.U32 R2, PT, PT, R0, R7, !PT ;  /* 0x0000000700027248 */ /* 0x000fc80007fe0000 */
[----:B------:R-:W-:-:S13]  /*00a0*/  ISETP.GT.U32.AND P0, PT, R2, 0x3ff, PT ;  /* 0x000003ff0200780c */ /* 0x000fda0003f04070 */
[----:B------:R-:W-:Y:S05]  /*00b0*/  @P0 EXIT ;  /* 0x000000000000094d */ /* 0x000fea0003800000 */
[----:B------:R-:W0:Y:S01]  /*00c0*/  LDC.64 R2, c[0x0][0x380] ;  /* 0x0000e000ff027b82 */ /* 0x000e220000000a00 */
[----:B------:R-:W1:Y:S01]  /*00d0*/  LDCU.64 UR4, c[0x0][0x358] ;  /* 0x00006b00ff0477ac */ /* 0x000e620008000a00 */
[----:B------:R-:W-:-:S06]  /*00e0*/  LEA R9, R0, R7, 0xa ;  /* 0x0000000700097211 */ /* 0x000fcc00078e50ff */
[----:B------:R-:W2:Y:S08]  /*00f0*/  LDC.64 R4, c[0x0][0x388] ;  /* 0x0000e200ff047b82 */ /* 0x000eb00000000a00 */
[----:B------:R-:W3:Y:S01]  /*0100*/  LDC.64 R6, c[0x0][0x390] ;  /* 0x0000e400ff067b82 */ /* 0x000ee20000000a00 */
[----:B0-----:R-:W-:-:S06]  /*0110*/  IMAD.WIDE.U32 R2, R9, 0x4, R2 ;  /* 0x0000000409027825 */ /* 0x001fcc00078e0002 */
[----:B-1----:R-:W4:Y:S01]  /*0120*/  LDG.E R2, desc[UR4][R2.64] ;  /* 0x0000000402027981 */ /* 0x002f22000c1e1900 */
[----:B--2---:R-:W-:-:S06]  /*0130*/  IMAD.WIDE.U32 R4, R9, 0x4, R4 ;  /* 0x0000000409047825 */ /* 0x004fcc00078e0004 */
[----:B------:R-:W4:Y:S01]  /*0140*/  LDG.E R5, desc[UR4][R4.64] ;  /* 0x0000000404057981 */ /* 0x000f22000c1e1900 */
[----:B---3--:R-:W-:-:S04]  /*0150*/  IMAD.WIDE.U32 R6, R9, 0x4, R6 ;  /* 0x0000000409067825 */ /* 0x008fc800078e0006 */
[----:B----4-:R-:W-:-:S05]  /*0160*/  FADD R9, R2, R5 ;  /* 0x0000000502097221 */ /* 0x010fca0000000000 */
[----:B------:R-:W-:Y:S01]  /*0170*/  STG.E desc[UR4][R6.64], R9 ;  /* 0x0000000906007986 */ /* 0x000fe2000c101904 */
[----:B------:R-:W-:Y:S05]  /*0180*/  EXIT ;  /* 0x000000000000794d */ /* 0x000fea0003800000 */
.L_x_0:
[----:B------:R-:W-:-:S00]  /*0190*/  BRA `(.L_x_0) ;  /* 0xfffffffc00fc7947 */ /* 0x000fc0000383ffff */
[----:B------:R-:W-:-:S00]  /*01a0*/  NOP ;  /* 0x0000000000007918 */ /* 0x000fc00000000000 */
        /* <DEDUP_REMOVED lines=13> */
.L_x_1:


//--------------------- .nv.shared.reserved.0     --------------------------
	.section	.nv.shared.reserved.0,"aw",@nobits
	.weak		__nv_reservedSMEM_offset_0_alias
	.size		__nv_reservedSMEM_offset_0_alias, 0, 64
	.other		__nv_reservedSMEM_offset_0_alias,@"STO_CUDA_RESERVED_SHARED STV_DEFAULT"
__nv_reservedSMEM_offset_0_alias:
	.zero		0
	.zero		64


//--------------------- .nv.constant0._Z6matAddPfS_S_ --------------------------
	.section	.nv.constant0._Z6matAddPfS_S_,"a",@progbits
	.sectionflags	@""
	.align	4
.nv.constant0._Z6matAddPfS_S_:
	.zero		920


//--------------------- SYMBOLS --------------------------

	.type		.nv.reservedSmem.offset0,@object
	.size		.nv.reservedSmem.offset0,0x4
